//
// Generated by NVIDIA NVVM Compiler
//
// Compiler Build ID: CL-36424714
// Cuda compilation tools, release 13.0, V13.0.88
// Based on NVVM 20.0.0
//

.version 9.0
.target sm_100
.address_size 64

	// .globl	_Z6golGpuiiPhS_

.visible .entry _Z6golGpuiiPhS_(
	.param .u32 _Z6golGpuiiPhS__param_0,
	.param .u32 _Z6golGpuiiPhS__param_1,
	.param .u64 .ptr .align 1 _Z6golGpuiiPhS__param_2,
	.param .u64 .ptr .align 1 _Z6golGpuiiPhS__param_3
)
{
	.reg .pred 	%p<45>;
	.reg .b16 	%rs<6>;
	.reg .b32 	%r<52>;
	.reg .b64 	%rd<19>;

	ld.param.u32 	%r21, [_Z6golGpuiiPhS__param_0];
	ld.param.u32 	%r22, [_Z6golGpuiiPhS__param_1];
	ld.param.u64 	%rd7, [_Z6golGpuiiPhS__param_2];
	ld.param.u64 	%rd8, [_Z6golGpuiiPhS__param_3];
	cvta.to.global.u64 	%rd9, %rd8;
	cvta.to.global.u64 	%rd1, %rd7;
	mov.u32 	%r24, %ctaid.x;
	shl.b32 	%r25, %r24, 1;
	mov.u32 	%r26, %tid.x;
	add.s32 	%r1, %r25, %r26;
	mov.u32 	%r27, %ctaid.y;
	shl.b32 	%r28, %r27, 1;
	mov.u32 	%r29, %tid.y;
	add.s32 	%r2, %r28, %r29;
	mul.lo.s32 	%r3, %r1, %r21;
	add.s32 	%r30, %r3, %r2;
	cvt.s64.s32 	%rd10, %r30;
	add.s64 	%rd2, %rd1, %rd10;
	ld.global.u8 	%rs1, [%rd2];
	add.s64 	%rd3, %rd9, %rd10;
	st.global.u8 	[%rd3], %rs1;
	setp.gt.s32 	%p4, %r1, 0;
	setp.le.s32 	%p5, %r1, %r21;
	and.pred  	%p1, %p4, %p5;
	not.pred 	%p6, %p1;
	setp.ge.s32 	%p7, %r2, %r22;
	mov.b32 	%r45, 0;
	or.pred  	%p8, %p6, %p7;
	@%p8 bra 	$L__BB0_2;
	sub.s32 	%r31, %r3, %r21;
	add.s32 	%r32, %r31, %r2;
	cvt.s64.s32 	%rd11, %r32;
	add.s64 	%rd12, %rd1, %rd11;
	ld.global.u8 	%r45, [%rd12];
$L__BB0_2:
	setp.ge.s32 	%p9, %r2, %r22;
	setp.gt.s32 	%p10, %r1, -2;
	add.s32 	%r33, %r1, 1;
	setp.lt.s32 	%p11, %r33, %r21;
	and.pred  	%p2, %p10, %p11;
	not.pred 	%p12, %p2;
	or.pred  	%p13, %p9, %p12;
	@%p13 bra 	$L__BB0_4;
	cvt.s64.s32 	%rd13, %r21;
	add.s64 	%rd14, %rd2, %rd13;
	ld.global.u8 	%r34, [%rd14];
	add.s32 	%r45, %r45, %r34;
$L__BB0_4:
	setp.gt.s32 	%p14, %r1, -1;
	setp.lt.s32 	%p15, %r1, %r21;
	and.pred  	%p3, %p14, %p15;
	not.pred 	%p16, %p3;
	setp.eq.s32 	%p17, %r2, 0;
	or.pred  	%p18, %p17, %p16;
	setp.gt.s32 	%p19, %r2, %r22;
	or.pred  	%p20, %p19, %p18;
	@%p20 bra 	$L__BB0_6;
	ld.global.u8 	%r35, [%rd2+-1];
	add.s32 	%r45, %r45, %r35;
$L__BB0_6:
	add.s32 	%r10, %r2, 1;
	setp.ge.s32 	%p21, %r10, %r22;
	or.pred  	%p23, %p16, %p21;
	@%p23 bra 	$L__BB0_8;
	ld.global.u8 	%r37, [%rd2+1];
	add.s32 	%r45, %r45, %r37;
$L__BB0_8:
	setp.gt.s32 	%p24, %r2, %r22;
	setp.eq.s32 	%p25, %r2, 0;
	or.pred  	%p27, %p25, %p6;
	sub.s32 	%r38, %r3, %r21;
	cvt.s64.s32 	%rd15, %r38;
	cvt.u64.u32 	%rd4, %r2;
	add.s64 	%rd16, %rd4, %rd15;
	add.s64 	%rd5, %rd1, %rd16;
	or.pred  	%p28, %p24, %p27;
	@%p28 bra 	$L__BB0_10;
	ld.global.u8 	%r39, [%rd5+-1];
	add.s32 	%r45, %r45, %r39;
$L__BB0_10:
	setp.ge.s32 	%p29, %r10, %r22;
	or.pred  	%p31, %p6, %p29;
	@%p31 bra 	$L__BB0_12;
	ld.global.u8 	%r40, [%rd5+1];
	add.s32 	%r45, %r45, %r40;
$L__BB0_12:
	setp.gt.s32 	%p32, %r2, %r22;
	setp.eq.s32 	%p33, %r2, 0;
	or.pred  	%p35, %p33, %p12;
	add.s32 	%r41, %r3, %r21;
	cvt.s64.s32 	%rd17, %r41;
	add.s64 	%rd18, %rd4, %rd17;
	add.s64 	%rd6, %rd1, %rd18;
	or.pred  	%p36, %p32, %p35;
	@%p36 bra 	$L__BB0_14;
	ld.global.u8 	%r42, [%rd6+-1];
	add.s32 	%r45, %r45, %r42;
$L__BB0_14:
	setp.ge.s32 	%p37, %r10, %r22;
	or.pred  	%p39, %p12, %p37;
	@%p39 bra 	$L__BB0_16;
	ld.global.u8 	%r43, [%rd6+1];
	add.s32 	%r45, %r45, %r43;
$L__BB0_16:
	setp.gt.u32 	%p40, %r45, 1;
	@%p40 bra 	$L__BB0_18;
	mov.b16 	%rs5, 0;
	st.global.u8 	[%rd3], %rs5;
	bra.uni 	$L__BB0_22;
$L__BB0_18:
	setp.lt.u32 	%p41, %r45, 4;
	@%p41 bra 	$L__BB0_20;
	mov.b16 	%rs4, 0;
	st.global.u8 	[%rd3], %rs4;
	bra.uni 	$L__BB0_22;
$L__BB0_20:
	setp.ne.s32 	%p42, %r45, 3;
	setp.ne.s16 	%p43, %rs1, 0;
	or.pred  	%p44, %p42, %p43;
	@%p44 bra 	$L__BB0_22;
	mov.b16 	%rs3, 1;
	st.global.u8 	[%rd3], %rs3;
$L__BB0_22:
	ret;

}


// ===== COMPILED SASS (sm_100) =====

	.target	sm_100

	.elftype	@"ET_EXEC"


//--------------------- .note.nv.tkinfo           --------------------------
	.section	.note.nv.tkinfo,"",@"SHT_NOTE"
	.sectionflags	@"SHF_NOTE_NV_TKINFO"
	.tkinfo
        /*0018*/ 	.word	0x00000002
        /*0030*/ 	.string	""
        /*0030*/ 	.string	"ptxas"
        /*0030*/ 	.string	"Cuda compilation tools, release 13.0, V13.0.88"
        /*0030*/ 	.string	"Build cuda_13.0.r13.0/compiler.36424714_0"
        /*0030*/ 	.string	"-arch sm_100 -m 64 "



//--------------------- .note.nv.cuinfo           --------------------------
	.section	.note.nv.cuinfo,"",@"SHT_NOTE"
	.sectionflags	@"SHF_NOTE_NV_CUINFO"
        /*0018*/ 	.short	0x0002
        /*001a*/ 	.short	0x0064
        /*001c*/ 	.short	0x0082
	.zero		2


//--------------------- .nv.info                  --------------------------
	.section	.nv.info,"",@"SHT_CUDA_INFO"
	.align	4


	//----- nvinfo : EIATTR_REGCOUNT
	.align		4
        /*0000*/ 	.byte	0x04, 0x2f
        /*0002*/ 	.short	(.L_1 - .L_0)
	.align		4
.L_0:
        /*0004*/ 	.word	index@(_Z6golGpuiiPhS_)
        /*0008*/ 	.word	0x0000001c


	//----- nvinfo : EIATTR_FRAME_SIZE
	.align		4
.L_1:
        /*000c*/ 	.byte	0x04, 0x11
        /*000e*/ 	.short	(.L_3 - .L_2)
	.align		4
.L_2:
        /*0010*/ 	.word	index@(_Z6golGpuiiPhS_)
        /*0014*/ 	.word	0x00000000


	//----- nvinfo : EIATTR_MIN_STACK_SIZE
	.align		4
.L_3:
        /*0018*/ 	.byte	0x04, 0x12
        /*001a*/ 	.short	(.L_5 - .L_4)
	.align		4
.L_4:
        /*001c*/ 	.word	index@(_Z6golGpuiiPhS_)
        /*0020*/ 	.word	0x00000000
.L_5:


//--------------------- .nv.compat                --------------------------
	.section	.nv.compat,"",@"SHT_CUDA_COMPAT_INFO"
	.align	4
        /*0000*/ 	.byte	0x02, 0x09, 0x00, 0x00, 0x02, 0x02, 0x01, 0x00, 0x02, 0x05, 0x05, 0x00, 0x03, 0x07, 0x01, 0x01
        /*0010*/ 	.byte	0x02, 0x03, 0x00, 0x00, 0x02, 0x06, 0x01, 0x00, 0x04, 0x0b, 0x08, 0x00, 0x09, 0x00, 0x00, 0x00
        /*0020*/ 	.byte	0x00, 0x00, 0x00, 0x00


//--------------------- .nv.info._Z6golGpuiiPhS_  --------------------------
	.section	.nv.info._Z6golGpuiiPhS_,"",@"SHT_CUDA_INFO"
	.sectionflags	@""
	.align	4


	//----- nvinfo : EIATTR_CUDA_API_VERSION
	.align		4
        /*0000*/ 	.byte	0x04, 0x37
        /*0002*/ 	.short	(.L_7 - .L_6)
.L_6:
        /*0004*/ 	.word	0x00000082


	//----- nvinfo : EIATTR_KPARAM_INFO
	.align		4
.L_7:
        /*0008*/ 	.byte	0x04, 0x17
        /*000a*/ 	.short	(.L_9 - .L_8)
.L_8:
        /*000c*/ 	.word	0x00000000
        /*0010*/ 	.short	0x0003
        /*0012*/ 	.short	0x0010
        /*0014*/ 	.byte	0x00, 0xf5, 0x21, 0x00


	//----- nvinfo : EIATTR_KPARAM_INFO
	.align		4
.L_9:
        /*0018*/ 	.byte	0x04, 0x17
        /*001a*/ 	.short	(.L_11 - .L_10)
.L_10:
        /*001c*/ 	.word	0x00000000
        /*0020*/ 	.short	0x0002
        /*0022*/ 	.short	0x0008
        /*0024*/ 	.byte	0x00, 0xf5, 0x21, 0x00


	//----- nvinfo : EIATTR_KPARAM_INFO
	.align		4
.L_11:
        /*0028*/ 	.byte	0x04, 0x17
        /*002a*/ 	.short	(.L_13 - .L_12)
.L_12:
        /*002c*/ 	.word	0x00000000
        /*0030*/ 	.short	0x0001
        /*0032*/ 	.short	0x0004
        /*0034*/ 	.byte	0x00, 0xf0, 0x11, 0x00


	//----- nvinfo : EIATTR_KPARAM_INFO
	.align		4
.L_13:
        /*0038*/ 	.byte	0x04, 0x17
        /*003a*/ 	.short	(.L_15 - .L_14)
.L_14:
        /*003c*/ 	.word	0x00000000
        /*0040*/ 	.short	0x0000
        /*0042*/ 	.short	0x0000
        /*0044*/ 	.byte	0x00, 0xf0, 0x11, 0x00


	//----- nvinfo : EIATTR_SPARSE_MMA_MASK
	.align		4
.L_15:
        /*0048*/ 	.byte	0x03, 0x50
        /*004a*/ 	.short	0x0000


	//----- nvinfo : EIATTR_MAXREG_COUNT
	.align		4
        /*004c*/ 	.byte	0x03, 0x1b
        /*004e*/ 	.short	0x00ff


	//----- nvinfo : EIATTR_MERCURY_ISA_VERSION
	.align		4
        /*0050*/ 	.byte	0x03, 0x5f
        /*0052*/ 	.short	0x0101


	//----- nvinfo : EIATTR_VRC_CTA_INIT_COUNT
	.align		4
        /*0054*/ 	.byte	0x02, 0x4a
	.zero		1
	.zero		1


	//----- nvinfo : EIATTR_EXIT_INSTR_OFFSETS
	.align		4
        /*0058*/ 	.byte	0x04, 0x1c
        /*005a*/ 	.short	(.L_17 - .L_16)


	//   ....[0]....
.L_16:
        /*005c*/ 	.word	0x00000450


	//   ....[1]....
        /*0060*/ 	.word	0x00000480


	//   ....[2]....
        /*0064*/ 	.word	0x000004b0


	//   ....[3]....
        /*0068*/ 	.word	0x000004e0


	//----- nvinfo : EIATTR_CBANK_PARAM_SIZE
	.align		4
.L_17:
        /*006c*/ 	.byte	0x03, 0x19
        /*006e*/ 	.short	0x0018


	//----- nvinfo : EIATTR_PARAM_CBANK
	.align		4
        /*0070*/ 	.byte	0x04, 0x0a
        /*0072*/ 	.short	(.L_19 - .L_18)
	.align		4
.L_18:
        /*0074*/ 	.word	index@(.nv.constant0._Z6golGpuiiPhS_)
        /*0078*/ 	.short	0x0380
        /*007a*/ 	.short	0x0018


	//----- nvinfo : EIATTR_SW_WAR
	.align		4
.L_19:
        /*007c*/ 	.byte	0x04, 0x36
        /*007e*/ 	.short	(.L_21 - .L_20)
.L_20:
        /*0080*/ 	.word	0x00000008
.L_21:


//--------------------- .nv.callgraph             --------------------------
	.section	.nv.callgraph,"",@"SHT_CUDA_CALLGRAPH"
	.align	4
	.sectionentsize	8
	.align		4
        /*0000*/ 	.word	0x00000000
	.align		4
        /*0004*/ 	.word	0xffffffff
	.align		4
        /*0008*/ 	.word	0x00000000
	.align		4
        /*000c*/ 	.word	0xfffffffe
	.align		4
        /*0010*/ 	.word	0x00000000
	.align		4
        /*0014*/ 	.word	0xfffffffd
	.align		4
        /*0018*/ 	.word	0x00000000
	.align		4
        /*001c*/ 	.word	0xfffffffc


//--------------------- .text._Z6golGpuiiPhS_     --------------------------
	.section	.text._Z6golGpuiiPhS_,"ax",@progbits
	.align	128
        .global         _Z6golGpuiiPhS_
        .type           _Z6golGpuiiPhS_,@function
        .size           _Z6golGpuiiPhS_,(.L_x_1 - _Z6golGpuiiPhS_)
        .other          _Z6golGpuiiPhS_,@"STO_CUDA_ENTRY STV_DEFAULT"
_Z6golGpuiiPhS_:
.text._Z6golGpuiiPhS_:
[----:B------:R-:W-:Y:S01]  /*0000*/  LDC R1, c[0x0][0x37c] ;  /* 0x0000df00ff017b82 */ /* 0x000fe20000000800 */
[----:B------:R-:W0:Y:S07]  /*0010*/  S2R R17, SR_CTAID.X ;  /* 0x0000000000117919 */ /* 0x000e2e0000002500 */
[----:B------:R-:W1:Y:S01]  /*0020*/  LDC.64 R6, c[0x0][0x380] ;  /* 0x0000e000ff067b82 */ /* 0x000e620000000a00 */
[----:B------:R-:W2:Y:S01]  /*0030*/  LDCU.64 UR4, c[0x0][0x358] ;  /* 0x00006b00ff0477ac */ /* 0x000ea20008000a00 */
[----:B------:R-:W0:Y:S01]  /*0040*/  S2R R0, SR_TID.X ;  /* 0x0000000000007919 */ /* 0x000e220000002100 */
[----:B------:R-:W3:Y:S01]  /*0050*/  LDCU.64 UR6, c[0x0][0x390] ;  /* 0x00007200ff0677ac */ /* 0x000ee20008000a00 */
[----:B------:R-:W4:Y:S04]  /*0060*/  S2R R2, SR_CTAID.Y ;  /* 0x0000000000027919 */ /* 0x000f280000002600 */
[----:B------:R-:W5:Y:S01]  /*0070*/  LDC.64 R8, c[0x0][0x388] ;  /* 0x0000e200ff087b82 */ /* 0x000f620000000a00 */
[----:B------:R-:W4:Y:S01]  /*0080*/  S2R R3, SR_TID.Y ;  /* 0x0000000000037919 */ /* 0x000f220000002200 */
[----:B0-----:R-:W-:-:S02]  /*0090*/  IMAD R17, R17, 0x2, R0 ;  /* 0x0000000211117824 */ /* 0x001fc400078e0200 */
[----:B----4-:R-:W-:-:S04]  /*00a0*/  IMAD R0, R2, 0x2, R3 ;  /* 0x0000000202007824 */ /* 0x010fc800078e0203 */
[----:B-1----:R-:W-:-:S05]  /*00b0*/  IMAD R11, R17, R6, R0 ;  /* 0x00000006110b7224 */ /* 0x002fca00078e0200 */
[----:B------:R-:W-:Y:S02]  /*00c0*/  SHF.R.S32.HI R16, RZ, 0x1f, R11 ;  /* 0x0000001fff107819 */ /* 0x000fe4000001140b */
[----:B-----5:R-:W-:-:S05]  /*00d0*/  IADD3 R2, P0, PT, R11, R8, RZ ;  /* 0x000000080b027210 */ /* 0x020fca0007f1e0ff */
[----:B------:R-:W-:-:S05]  /*00e0*/  IMAD.X R3, R16, 0x1, R9, P0 ;  /* 0x0000000110037824 */ /* 0x000fca00000e0609 */
[----:B--2---:R-:W2:Y:S01]  /*00f0*/  LDG.E.U8 R15, desc[UR4][R2.64] ;  /* 0x00000004020f7981 */ /* 0x004ea2000c1e1100 */
[CC--:B------:R-:W-:Y:S01]  /*0100*/  ISETP.GT.AND P4, PT, R17.reuse, R6.reuse, PT ;  /* 0x000000061100720c */ /* 0x0c0fe20003f84270 */
[----:B------:R-:W-:Y:S01]  /*0110*/  VIADD R5, R17, 0x1 ;  /* 0x0000000111057836 */ /* 0x000fe20000000000 */
[----:B---3--:R-:W-:Y:S01]  /*0120*/  IADD3 R10, P3, PT, R11, UR6, RZ ;  /* 0x000000060b0a7c10 */ /* 0x008fe2000ff7e0ff */
[CCC-:B------:R-:W-:Y:S01]  /*0130*/  IMAD R13, R17.reuse, R6.reuse, -R6.reuse ;  /* 0x00000006110d7224 */ /* 0x1c0fe200078e0a06 */
[C---:B------:R-:W-:Y:S01]  /*0140*/  ISETP.GT.AND P4, PT, R17.reuse, RZ, !P4 ;  /* 0x000000ff1100720c */ /* 0x040fe20006784270 */
[-C--:B------:R-:W-:Y:S01]  /*0150*/  IMAD R19, R17, R6.reuse, R6 ;  /* 0x0000000611137224 */ /* 0x080fe200078e0206 */
[----:B------:R-:W-:Y:S02]  /*0160*/  ISETP.GE.AND P0, PT, R5, R6, PT ;  /* 0x000000060500720c */ /* 0x000fe40003f06270 */
[----:B------:R-:W-:Y:S02]  /*0170*/  ISETP.GE.OR P2, PT, R0, R7, !P4 ;  /* 0x000000070000720c */ /* 0x000fe40006746670 */
[----:B------:R-:W-:-:S02]  /*0180*/  ISETP.GT.AND P0, PT, R17, -0x2, !P0 ;  /* 0xfffffffe1100780c */ /* 0x000fc40004704270 */
[--C-:B------:R-:W-:Y:S02]  /*0190*/  SHF.R.S32.HI R12, RZ, 0x1f, R13.reuse ;  /* 0x0000001fff0c7819 */ /* 0x100fe4000001140d */
[C---:B------:R-:W-:Y:S02]  /*01a0*/  ISETP.GE.OR P5, PT, R0.reuse, R7, !P0 ;  /* 0x000000070000720c */ /* 0x040fe400047a6670 */
[CC--:B------:R-:W-:Y:S02]  /*01b0*/  IADD3 R4, P1, P6, R0.reuse, R8.reuse, R13 ;  /* 0x0000000800047210 */ /* 0x0c0fe40007e3e00d */
[----:B------:R-:W-:Y:S02]  /*01c0*/  SHF.R.S32.HI R18, RZ, 0x1f, R19 ;  /* 0x0000001fff127819 */ /* 0x000fe40000011413 */
[----:B------:R-:W-:Y:S01]  /*01d0*/  IADD3.X R5, PT, PT, RZ, R9, R12, P1, P6 ;  /* 0x00000009ff057210 */ /* 0x000fe20000fec40c */
[C---:B------:R-:W-:Y:S01]  /*01e0*/  @!P2 IMAD.IADD R14, R0.reuse, 0x1, R13 ;  /* 0x00000001000ea824 */ /* 0x040fe200078e020d */
[----:B------:R-:W-:-:S02]  /*01f0*/  IADD3 R12, P1, P6, R0, R8, R19 ;  /* 0x00000008000c7210 */ /* 0x000fc40007e3e013 */
[----:B------:R-:W-:Y:S02]  /*0200*/  IADD3.X R11, PT, PT, R16, UR7, RZ, P3, !PT ;  /* 0x00000007100b7c10 */ /* 0x000fe40009ffe4ff */
[C---:B------:R-:W-:Y:S02]  /*0210*/  ISETP.GE.AND P3, PT, R17.reuse, R6, PT ;  /* 0x000000061100720c */ /* 0x040fe40003f66270 */
[----:B------:R-:W-:Y:S02]  /*0220*/  IADD3.X R13, PT, PT, RZ, R9, R18, P1, P6 ;  /* 0x00000009ff0d7210 */ /* 0x000fe40000fec412 */
[----:B------:R-:W-:Y:S02]  /*0230*/  @!P2 IADD3 R8, P1, PT, R14, R8, RZ ;  /* 0x000000080e08a210 */ /* 0x000fe40007f3e0ff */
[----:B------:R-:W-:Y:S02]  /*0240*/  @!P5 IADD3 R16, P6, PT, R2, R6, RZ ;  /* 0x000000060210d210 */ /* 0x000fe40007fde0ff */
[----:B------:R-:W-:-:S02]  /*0250*/  ISETP.GT.AND P3, PT, R17, -0x1, !P3 ;  /* 0xffffffff1100780c */ /* 0x000fc40005f64270 */
[----:B------:R-:W-:Y:S01]  /*0260*/  @!P2 LEA.HI.X.SX32 R9, R14, R9, 0x1, P1 ;  /* 0x000000090e09a211 */ /* 0x000fe200008f0eff */
[----:B------:R-:W-:Y:S01]  /*0270*/  VIADD R14, R0, 0x1 ;  /* 0x00000001000e7836 */ /* 0x000fe20000000000 */
[----:B------:R-:W-:Y:S01]  /*0280*/  @!P5 LEA.HI.X.SX32 R17, R6, R3, 0x1, P6 ;  /* 0x000000030611d211 */ /* 0x000fe200030f0eff */
[----:B------:R-:W-:Y:S01]  /*0290*/  IMAD.MOV.U32 R6, RZ, RZ, RZ ;  /* 0x000000ffff067224 */ /* 0x000fe200078e00ff */
[----:B------:R-:W-:-:S04]  /*02a0*/  ISETP.EQ.OR P1, PT, R0, RZ, !P3 ;  /* 0x000000ff0000720c */ /* 0x000fc80005f22670 */
[-C--:B------:R-:W-:Y:S02]  /*02b0*/  ISETP.GT.OR P1, PT, R0, R7.reuse, P1 ;  /* 0x000000070000720c */ /* 0x080fe40000f24670 */
[----:B------:R-:W-:Y:S02]  /*02c0*/  ISETP.GE.OR P3, PT, R14, R7, !P3 ;  /* 0x000000070e00720c */ /* 0x000fe40005f66670 */
[----:B------:R-:W-:-:S04]  /*02d0*/  ISETP.EQ.OR P6, PT, R0, RZ, !P0 ;  /* 0x000000ff0000720c */ /* 0x000fc800047c2670 */
[-C--:B------:R-:W-:Y:S02]  /*02e0*/  ISETP.GT.OR P6, PT, R0, R7.reuse, P6 ;  /* 0x000000070000720c */ /* 0x080fe400037c4670 */
[----:B------:R-:W-:Y:S01]  /*02f0*/  ISETP.GE.OR P0, PT, R14, R7, !P0 ;  /* 0x000000070e00720c */ /* 0x000fe20004706670 */
[----:B--2---:R0:W-:Y:S04]  /*0300*/  STG.E.U8 desc[UR4][R10.64], R15 ;  /* 0x0000000f0a007986 */ /* 0x0041e8000c101104 */
[----:B------:R-:W2:Y:S01]  /*0310*/  @!P2 LDG.E.U8 R6, desc[UR4][R8.64] ;  /* 0x000000040806a981 */ /* 0x000ea2000c1e1100 */
[----:B------:R-:W-:-:S03]  /*0320*/  ISETP.EQ.OR P2, PT, R0, RZ, !P4 ;  /* 0x000000ff0000720c */ /* 0x000fc60006742670 */
[----:B------:R-:W2:Y:S01]  /*0330*/  @!P5 LDG.E.U8 R17, desc[UR4][R16.64] ;  /* 0x000000041011d981 */ /* 0x000ea2000c1e1100 */
[-C--:B------:R-:W-:Y:S02]  /*0340*/  ISETP.GT.OR P2, PT, R0, R7.reuse, P2 ;  /* 0x000000070000720c */ /* 0x080fe40001744670 */
[----:B------:R-:W-:Y:S01]  /*0350*/  ISETP.GE.OR P4, PT, R14, R7, !P4 ;  /* 0x000000070e00720c */ /* 0x000fe20006786670 */
[----:B------:R-:W3:Y:S04]  /*0360*/  @!P1 LDG.E.U8 R19, desc[UR4][R2.64+-0x1] ;  /* 0xffffff0402139981 */ /* 0x000ee8000c1e1100 */
[----:B------:R-:W4:Y:S04]  /*0370*/  @!P3 LDG.E.U8 R21, desc[UR4][R2.64+0x1] ;  /* 0x000001040215b981 */ /* 0x000f28000c1e1100 */
[----:B------:R-:W5:Y:S04]  /*0380*/  @!P6 LDG.E.U8 R23, desc[UR4][R12.64+-0x1] ;  /* 0xffffff040c17e981 */ /* 0x000f68000c1e1100 */
[----:B------:R-:W5:Y:S04]  /*0390*/  @!P2 LDG.E.U8 R7, desc[UR4][R4.64+-0x1] ;  /* 0xffffff040407a981 */ /* 0x000f68000c1e1100 */
[----:B------:R-:W5:Y:S04]  /*03a0*/  @!P4 LDG.E.U8 R9, desc[UR4][R4.64+0x1] ;  /* 0x000001040409c981 */ /* 0x000f68000c1e1100 */
[----:B------:R-:W5:Y:S01]  /*03b0*/  @!P0 LDG.E.U8 R25, desc[UR4][R12.64+0x1] ;  /* 0x000001040c198981 */ /* 0x000f62000c1e1100 */
[----:B--2---:R-:W-:-:S04]  /*03c0*/  @!P5 IMAD.IADD R6, R6, 0x1, R17 ;  /* 0x000000010606d824 */ /* 0x004fc800078e0211 */
[----:B---3--:R-:W-:-:S04]  /*03d0*/  @!P1 IMAD.IADD R6, R6, 0x1, R19 ;  /* 0x0000000106069824 */ /* 0x008fc800078e0213 */
[----:B----4-:R-:W-:-:S04]  /*03e0*/  @!P3 IMAD.IADD R6, R6, 0x1, R21 ;  /* 0x000000010606b824 */ /* 0x010fc800078e0215 */
[----:B-----5:R-:W-:-:S04]  /*03f0*/  @!P2 IMAD.IADD R6, R6, 0x1, R7 ;  /* 0x000000010606a824 */ /* 0x020fc800078e0207 */
[----:B------:R-:W-:-:S04]  /*0400*/  @!P4 IMAD.IADD R6, R6, 0x1, R9 ;  /* 0x000000010606c824 */ /* 0x000fc800078e0209 */
[----:B------:R-:W-:-:S04]  /*0410*/  @!P6 IMAD.IADD R6, R6, 0x1, R23 ;  /* 0x000000010606e824 */ /* 0x000fc800078e0217 */
[----:B------:R-:W-:-:S05]  /*0420*/  @!P0 IMAD.IADD R6, R6, 0x1, R25 ;  /* 0x0000000106068824 */ /* 0x000fca00078e0219 */
[----:B------:R-:W-:-:S13]  /*0430*/  ISETP.GT.U32.AND P0, PT, R6, 0x1, PT ;  /* 0x000000010600780c */ /* 0x000fda0003f04070 */
[----:B------:R0:W-:Y:S01]  /*0440*/  @!P0 STG.E.U8 desc[UR4][R10.64], RZ ;  /* 0x000000ff0a008986 */ /* 0x0001e2000c101104 */
[----:B------:R-:W-:Y:S05]  /*0450*/  @!P0 EXIT ;  /* 0x000000000000894d */ /* 0x000fea0003800000 */
[----:B------:R-:W-:-:S13]  /*0460*/  ISETP.GE.U32.AND P0, PT, R6, 0x4, PT ;  /* 0x000000040600780c */ /* 0x000fda0003f06070 */
[----:B------:R1:W-:Y:S01]  /*0470*/  @P0 STG.E.U8 desc[UR4][R10.64], RZ ;  /* 0x000000ff0a000986 */ /* 0x0003e2000c101104 */
[----:B------:R-:W-:Y:S05]  /*0480*/  @P0 EXIT ;  /* 0x000000000000094d */ /* 0x000fea0003800000 */
[----:B------:R-:W-:-:S04]  /*0490*/  ISETP.NE.AND P0, PT, R15, RZ, PT ;  /* 0x000000ff0f00720c */ /* 0x000fc80003f05270 */
[----:B------:R-:W-:-:S13]  /*04a0*/  ISETP.NE.OR P0, PT, R6, 0x3, P0 ;  /* 0x000000030600780c */ /* 0x000fda0000705670 */
[----:B------:R-:W-:Y:S05]  /*04b0*/  @P0 EXIT ;  /* 0x000000000000094d */ /* 0x000fea0003800000 */
[----:B------:R-:W-:-:S05]  /*04c0*/  IMAD.MOV.U32 R5, RZ, RZ, 0x1 ;  /* 0x00000001ff057424 */ /* 0x000fca00078e00ff */
[----:B------:R-:W-:Y:S01]  /*04d0*/  STG.E.U8 desc[UR4][R10.64], R5 ;  /* 0x000000050a007986 */ /* 0x000fe2000c101104 */
[----:B------:R-:W-:Y:S05]  /*04e0*/  EXIT ;  /* 0x000000000000794d */ /* 0x000fea0003800000 */
.L_x_0:
[----:B------:R-:W-:-:S00]  /*04f0*/  BRA `(.L_x_0) ;  /* 0xfffffffc00fc7947 */ /* 0x000fc0000383ffff */
[----:B------:R-:W-:-:S00]  /*0500*/  NOP ;  /* 0x0000000000007918 */ /* 0x000fc00000000000 */
[----:B------:R-:W-:-:S00]  /*0510*/  NOP ;  /* 0x0000000000007918 */ /* 0x000fc00000000000 */
[----:B------:R-:W-:-:S00]  /*0520*/  NOP ;  /* 0x0000000000007918 */ /* 0x000fc00000000000 */
[----:B------:R-:W-:-:S00]  /*0530*/  NOP ;  /* 0x0000000000007918 */ /* 0x000fc00000000000 */
[----:B------:R-:W-:-:S00]  /*0540*/  NOP ;  /* 0x0000000000007918 */ /* 0x000fc00000000000 */
[----:B------:R-:W-:-:S00]  /*0550*/  NOP ;  /* 0x0000000000007918 */ /* 0x000fc00000000000 */
[----:B------:R-:W-:-:S00]  /*0560*/  NOP ;  /* 0x0000000000007918 */ /* 0x000fc00000000000 */
[----:B------:R-:W-:-:S00]  /*0570*/  NOP ;  /* 0x0000000000007918 */ /* 0x000fc00000000000 */
.L_x_1:


//--------------------- .nv.shared.reserved.0     --------------------------
	.section	.nv.shared.reserved.0,"aw",@nobits
	.weak		__nv_reservedSMEM_offset_0_alias
	.size		__nv_reservedSMEM_offset_0_alias, 0, 64
	.other		__nv_reservedSMEM_offset_0_alias,@"STO_CUDA_RESERVED_SHARED STV_DEFAULT"
__nv_reservedSMEM_offset_0_alias:
	.zero		0
	.zero		64


//--------------------- .nv.constant0._Z6golGpuiiPhS_ --------------------------
	.section	.nv.constant0._Z6golGpuiiPhS_,"a",@progbits
	.sectionflags	@""
	.align	4
.nv.constant0._Z6golGpuiiPhS_:
	.zero		920


//--------------------- SYMBOLS --------------------------

	.type		.nv.reservedSmem.offset0,@object
	.size		.nv.reservedSmem.offset0,0x4
